	.headerflags	@"EF_CUDA_TEXMODE_UNIFIED EF_CUDA_64BIT_ADDRESS EF_CUDA_ACCELERATORS EF_CUDA_SM90 EF_CUDA_VIRTUAL_SM(EF_CUDA_SM90)"
	.elftype	@"ET_EXEC"


//--------------------- .nv.info                  --------------------------
	.section	.nv.info,"",@"SHT_CUDA_INFO"
	.align	4


	//----- nvinfo : EIATTR_REGCOUNT
	.align		4
        /*0000*/ 	.byte	0x04, 0x2f
        /*0002*/ 	.short	(.L_1 - .L_0)
	.align		4
.L_0:
        /*0004*/ 	.word	index@(triton_per_fused_mean_silu_2)
        /*0008*/ 	.word	0x0000000c


	//----- nvinfo : EIATTR_MIN_STACK_SIZE
	.align		4
.L_1:
        /*000c*/ 	.byte	0x04, 0x12
        /*000e*/ 	.short	(.L_3 - .L_2)
	.align		4
.L_2:
        /*0010*/ 	.word	index@(triton_per_fused_mean_silu_2)
        /*0014*/ 	.word	0x00000000


	//----- nvinfo : EIATTR_FRAME_SIZE
	.align		4
.L_3:
        /*0018*/ 	.byte	0x04, 0x11
        /*001a*/ 	.short	(.L_5 - .L_4)
	.align		4
.L_4:
        /*001c*/ 	.word	index@(triton_per_fused_mean_silu_2)
        /*0020*/ 	.word	0x00000000


	//----- nvinfo : EIATTR_MIN_STACK_SIZE
	.align		4
.L_5:
        /*0024*/ 	.byte	0x04, 0x12
        /*0026*/ 	.short	(.L_7 - .L_6)
	.align		4
.L_6:
        /*0028*/ 	.word	index@(triton_per_fused_mean_silu_2)
        /*002c*/ 	.word	0x00000000
.L_7:


//--------------------- .nv.info.triton_per_fused_mean_silu_2 --------------------------
	.section	.nv.info.triton_per_fused_mean_silu_2,"",@"SHT_CUDA_INFO"
	.sectionflags	@""
	.align	4


	//----- nvinfo : EIATTR_CUDA_API_VERSION
	.align		4
        /*0000*/ 	.byte	0x04, 0x37
        /*0002*/ 	.short	(.L_9 - .L_8)
.L_8:
        /*0004*/ 	.word	0x0000007c


	//----- nvinfo : EIATTR_KPARAM_INFO
	.align		4
.L_9:
        /*0008*/ 	.byte	0x04, 0x17
        /*000a*/ 	.short	(.L_11 - .L_10)
.L_10:
        /*000c*/ 	.word	0x00000000
        /*0010*/ 	.short	0x0003
        /*0012*/ 	.short	0x0014
        /*0014*/ 	.byte	0x00, 0xf0, 0x11, 0x00


	//----- nvinfo : EIATTR_KPARAM_INFO
	.align		4
.L_11:
        /*0018*/ 	.byte	0x04, 0x17
        /*001a*/ 	.short	(.L_13 - .L_12)
.L_12:
        /*001c*/ 	.word	0x00000000
        /*0020*/ 	.short	0x0002
        /*0022*/ 	.short	0x0010
        /*0024*/ 	.byte	0x00, 0xf0, 0x11, 0x00


	//----- nvinfo : EIATTR_KPARAM_INFO
	.align		4
.L_13:
        /*0028*/ 	.byte	0x04, 0x17
        /*002a*/ 	.short	(.L_15 - .L_14)
.L_14:
        /*002c*/ 	.word	0x00000000
        /*0030*/ 	.short	0x0001
        /*0032*/ 	.short	0x0008
        /*0034*/ 	.byte	0x00, 0xf4, 0x21, 0x00


	//----- nvinfo : EIATTR_KPARAM_INFO
	.align		4
.L_15:
        /*0038*/ 	.byte	0x04, 0x17
        /*003a*/ 	.short	(.L_17 - .L_16)
.L_16:
        /*003c*/ 	.word	0x00000000
        /*0040*/ 	.short	0x0000
        /*0042*/ 	.short	0x0000
        /*0044*/ 	.byte	0x00, 0xf4, 0x21, 0x00


	//----- nvinfo : EIATTR_SPARSE_MMA_MASK
	.align		4
.L_17:
        /*0048*/ 	.byte	0x03, 0x50
        /*004a*/ 	.short	0x0000


	//----- nvinfo : EIATTR_MAXREG_COUNT
	.align		4
        /*004c*/ 	.byte	0x03, 0x1b
        /*004e*/ 	.short	0x00ff


	//----- nvinfo : EIATTR_COOP_GROUP_MASK_REGIDS
	.align		4
        /*0050*/ 	.byte	0x04, 0x29
        /*0052*/ 	.short	(.L_19 - .L_18)


	//   ....[0]....
.L_18:
        /*0054*/ 	.word	0xffffffff


	//   ....[1]....
        /*0058*/ 	.word	0xffffffff


	//   ....[2]....
        /*005c*/ 	.word	0xffffffff


	//   ....[3]....
        /*0060*/ 	.word	0xffffffff


	//----- nvinfo : EIATTR_COOP_GROUP_INSTR_OFFSETS
	.align		4
.L_19:
        /*0064*/ 	.byte	0x04, 0x28
        /*0066*/ 	.short	(.L_21 - .L_20)


	//   ....[0]....
.L_20:
        /*0068*/ 	.word	0x00000220


	//   ....[1]....
        /*006c*/ 	.word	0x00000250


	//   ....[2]....
        /*0070*/ 	.word	0x00000270


	//   ....[3]....
        /*0074*/ 	.word	0x000002a0


	//----- nvinfo : EIATTR_EXIT_INSTR_OFFSETS
	.align		4
.L_21:
        /*0078*/ 	.byte	0x04, 0x1c
        /*007a*/ 	.short	(.L_23 - .L_22)


	//   ....[0]....
.L_22:
        /*007c*/ 	.word	0x000002d0


	//   ....[1]....
        /*0080*/ 	.word	0x00000300


	//----- nvinfo : EIATTR_REQNTID
	.align		4
.L_23:
        /*0084*/ 	.byte	0x04, 0x10
        /*0086*/ 	.short	(.L_25 - .L_24)
.L_24:
        /*0088*/ 	.word	0x00000040
        /*008c*/ 	.word	0x00000001
        /*0090*/ 	.word	0x00000001


	//----- nvinfo : EIATTR_CBANK_PARAM_SIZE
	.align		4
.L_25:
        /*0094*/ 	.byte	0x03, 0x19
        /*0096*/ 	.short	0x0018


	//----- nvinfo : EIATTR_PARAM_CBANK
	.align		4
        /*0098*/ 	.byte	0x04, 0x0a
        /*009a*/ 	.short	(.L_27 - .L_26)
	.align		4
.L_26:
        /*009c*/ 	.word	index@(.nv.constant0.triton_per_fused_mean_silu_2)
        /*00a0*/ 	.short	0x0210
        /*00a2*/ 	.short	0x0018


	//----- nvinfo : EIATTR_SW_WAR
	.align		4
.L_27:
        /*00a4*/ 	.byte	0x04, 0x36
        /*00a6*/ 	.short	(.L_29 - .L_28)
.L_28:
        /*00a8*/ 	.word	0x00000008
.L_29:


//--------------------- .nv.callgraph             --------------------------
	.section	.nv.callgraph,"",@"SHT_CUDA_CALLGRAPH"
	.align	4
	.sectionentsize	8
	.align		4
        /*0000*/ 	.word	0x00000000
	.align		4
        /*0004*/ 	.word	0xffffffff
	.align		4
        /*0008*/ 	.word	0x00000000
	.align		4
        /*000c*/ 	.word	0xfffffffe
	.align		4
        /*0010*/ 	.word	0x00000000
	.align		4
        /*0014*/ 	.word	0xfffffffd
	.align		4
        /*0018*/ 	.word	0x00000000
	.align		4
        /*001c*/ 	.word	0xfffffffc


//--------------------- .text.triton_per_fused_mean_silu_2 --------------------------
	.section	.text.triton_per_fused_mean_silu_2,"ax",@progbits
	.sectionflags	@"SHF_BARRIERS=1"
	.align	128
        .global         triton_per_fused_mean_silu_2
        .type           triton_per_fused_mean_silu_2,@function
        .size           triton_per_fused_mean_silu_2,(.L_x_1 - triton_per_fused_mean_silu_2)
        .other          triton_per_fused_mean_silu_2,@"STO_CUDA_ENTRY STV_DEFAULT"
triton_per_fused_mean_silu_2:
.text.triton_per_fused_mean_silu_2:
[----:B------:R-:W0:Y:S02]  /*0000*/  LDC R1, c[0x0][0x28] ;  /* 0x00000a00ff017b82 */ /* 0x000e240000000800 */
[----:B------:R-:W1:Y:S01]  /*0010*/  S2R R0, SR_CTAID.X ;  /* 0x0000000000007919 */ /* 0x000e620000002500 */
[----:B------:R-:W2:Y:S01]  /*0020*/  LDC.64 R2, c[0x0][0x218] ;  /* 0x00008600ff027b82 */ /* 0x000ea20000000a00 */
[----:B------:R-:W-:Y:S01]  /*0030*/  ULDC.64 UR4, c[0x0][0x208] ;  /* 0x0000820000047ab9 */ /* 0x000fe20000000a00 */
[----:B------:R-:W3:Y:S01]  /*0040*/  S2R R8, SR_TID.X ;  /* 0x0000000000087919 */ /* 0x000ee20000002100 */
[C---:B-1----:R-:W-:Y:S01]  /*0050*/  IMAD.HI R4, R0.reuse, 0x66666667, RZ ;  /* 0x6666666700047827 */ /* 0x042fe200078e02ff */
[----:B------:R-:W-:-:S04]  /*0060*/  ISETP.GE.AND P0, PT, R0, 0x1400, PT ;  /* 0x000014000000780c */ /* 0x000fc80003f06270 */
[----:B------:R-:W-:-:S04]  /*0070*/  SHF.R.U32.HI R5, RZ, 0x1f, R4 ;  /* 0x0000001fff057819 */ /* 0x000fc80000011604 */
[----:B------:R-:W-:Y:S02]  /*0080*/  LEA.HI.SX32 R5, R4, R5, 0x17 ;  /* 0x0000000504057211 */ /* 0x000fe400078fbaff */
[----:B---3--:R-:W-:-:S03]  /*0090*/  LOP3.LUT R4, R8, 0xf, RZ, 0xc0, !PT ;  /* 0x0000000f08047812 */ /* 0x008fc600078ec0ff */
[----:B------:R-:W-:-:S04]  /*00a0*/  IMAD R7, R5, -0x500, R0 ;  /* 0xfffffb0005077824 */ /* 0x000fc800078e0200 */
[----:B------:R-:W-:-:S04]  /*00b0*/  IMAD R4, R4, 0x500, R7 ;  /* 0x0000050004047824 */ /* 0x000fc800078e0207 */
[----:B------:R-:W-:Y:S01]  /*00c0*/  IMAD R5, R5, 0x5000, R4 ;  /* 0x0000500005057824 */ /* 0x000fe200078e0204 */
[----:B------:R-:W-:-:S03]  /*00d0*/  HFMA2.MMA R4, -RZ, RZ, 0, 0 ;  /* 0x00000000ff047435 */ /* 0x000fc600000001ff */
[----:B--2---:R-:W-:-:S07]  /*00e0*/  IMAD.WIDE R2, R5, 0x4, R2 ;  /* 0x0000000405027825 */ /* 0x004fce00078e0202 */
[----:B------:R1:W2:Y:S02]  /*00f0*/  @!P0 LDG.E R4, desc[UR4][R2.64] ;  /* 0x0000000402048981 */ /* 0x0002a4000c1e1900 */
[----:B-1----:R-:W-:Y:S01]  /*0100*/  MOV R3, 0x3e800000 ;  /* 0x3e80000000037802 */ /* 0x002fe20000000f00 */
[----:B------:R-:W-:Y:S01]  /*0110*/  BAR.SYNC.DEFER_BLOCKING 0x0 ;  /* 0x0000000000007b1d */ /* 0x000fe20000010000 */
[----:B--2---:R-:W-:-:S05]  /*0120*/  SEL R4, R4, RZ, !P0 ;  /* 0x000000ff04047207 */ /* 0x004fca0004000000 */
[----:B------:R-:W-:-:S04]  /*0130*/  FADD R5, RZ, -R4 ;  /* 0x80000004ff057221 */ /* 0x000fc80000000000 */
[----:B------:R-:W-:-:S05]  /*0140*/  FMUL R5, R5, 1.4426950216293334961 ;  /* 0x3fb8aa3b05057820 */ /* 0x000fca0000400000 */
[----:B------:R-:W-:-:S13]  /*0150*/  FSETP.GEU.AND P1, PT, R5, -126, PT ;  /* 0xc2fc00000500780b */ /* 0x000fda0003f2e000 */
[----:B------:R-:W-:-:S04]  /*0160*/  @!P1 FMUL R5, R5, 0.5 ;  /* 0x3f00000005059820 */ /* 0x000fc80000400000 */
[----:B------:R-:W1:Y:S02]  /*0170*/  MUFU.EX2 R6, R5 ;  /* 0x0000000500067308 */ /* 0x000e640000000800 */
[----:B-1----:R-:W-:-:S04]  /*0180*/  @!P1 FMUL R6, R6, R6 ;  /* 0x0000000606069220 */ /* 0x002fc80000400000 */
[----:B------:R-:W-:-:S05]  /*0190*/  FADD R6, R6, 1 ;  /* 0x3f80000006067421 */ /* 0x000fca0000000000 */
[----:B------:R-:W-:-:S04]  /*01a0*/  FSETP.GT.AND P1, PT, R6, 8.50705917302346158658e+37, PT ;  /* 0x7e8000000600780b */ /* 0x000fc80003f24000 */
[----:B------:R-:W-:-:S09]  /*01b0*/  FSEL R3, R3, 1, P1 ;  /* 0x3f80000003037808 */ /* 0x000fd20000800000 */
[----:B------:R-:W-:-:S06]  /*01c0*/  @P1 FMUL R6, R6, 0.25 ;  /* 0x3e80000006061820 */ /* 0x000fcc0000400000 */
[----:B------:R-:W1:Y:S02]  /*01d0*/  MUFU.RCP R6, R6 ;  /* 0x0000000600067308 */ /* 0x000e640000001000 */
[----:B-1----:R-:W-:-:S04]  /*01e0*/  FMUL R3, R6, R3 ;  /* 0x0000000306037220 */ /* 0x002fc80000400000 */
[----:B------:R-:W-:-:S05]  /*01f0*/  FMUL R3, R4, R3 ;  /* 0x0000000304037220 */ /* 0x000fca0000400000 */
[----:B------:R-:W-:Y:S02]  /*0200*/  FSEL R4, R3, RZ, !P0 ;  /* 0x000000ff03047208 */ /* 0x000fe40004000000 */
[----:B------:R-:W-:-:S03]  /*0210*/  LOP3.LUT P0, RZ, R8, 0x3f, RZ, 0xc0, !PT ;  /* 0x0000003f08ff7812 */ /* 0x000fc6000780c0ff */
[----:B------:R-:W1:Y:S01]  /*0220*/  SHFL.BFLY PT, R3, R4, 0x8, 0x1f ;  /* 0x0d001f0004037f89 */ /* 0x000e6200000e0000 */
[----:B------:R-:W-:Y:S01]  /*0230*/  ISETP.LT.AND P0, PT, R0, 0x1400, !P0 ;  /* 0x000014000000780c */ /* 0x000fe20004701270 */
[----:B-1----:R-:W-:-:S05]  /*0240*/  FADD R5, R4, R3 ;  /* 0x0000000304057221 */ /* 0x002fca0000000000 */
[----:B------:R-:W1:Y:S02]  /*0250*/  SHFL.BFLY PT, R2, R5, 0x4, 0x1f ;  /* 0x0c801f0005027f89 */ /* 0x000e6400000e0000 */
[----:B-1----:R-:W-:-:S05]  /*0260*/  FADD R7, R5, R2 ;  /* 0x0000000205077221 */ /* 0x002fca0000000000 */
[----:B------:R-:W1:Y:S02]  /*0270*/  SHFL.BFLY PT, R2, R7, 0x2, 0x1f ;  /* 0x0c401f0007027f89 */ /* 0x000e6400000e0000 */
[----:B-1----:R-:W-:Y:S02]  /*0280*/  FADD R6, R7, R2 ;  /* 0x0000000207067221 */ /* 0x002fe40000000000 */
[----:B------:R-:W1:Y:S03]  /*0290*/  LDC.64 R2, c[0x0][0x210] ;  /* 0x00008400ff027b82 */ /* 0x000e660000000a00 */
[----:B------:R-:W2:Y:S01]  /*02a0*/  SHFL.BFLY PT, R9, R6, 0x1, 0x1f ;  /* 0x0c201f0006097f89 */ /* 0x000ea200000e0000 */
[----:B-1----:R-:W-:-:S04]  /*02b0*/  IMAD.WIDE R2, R0, 0x4, R2 ;  /* 0x0000000400027825 */ /* 0x002fc800078e0202 */
[----:B--2---:R-:W-:Y:S01]  /*02c0*/  FADD R9, R6, R9 ;  /* 0x0000000906097221 */ /* 0x004fe20000000000 */
[----:B------:R-:W-:Y:S06]  /*02d0*/  @!P0 EXIT ;  /* 0x000000000000894d */ /* 0x000fec0003800000 */
[----:B------:R-:W-:-:S05]  /*02e0*/  FMUL R9, R9, 0.0625 ;  /* 0x3d80000009097820 */ /* 0x000fca0000400000 */
[----:B------:R-:W-:Y:S01]  /*02f0*/  STG.E desc[UR4][R2.64], R9 ;  /* 0x0000000902007986 */ /* 0x000fe2000c101904 */
[----:B------:R-:W-:Y:S05]  /*0300*/  EXIT ;  /* 0x000000000000794d */ /* 0x000fea0003800000 */
.L_x_0:
[----:B------:R-:W-:-:S00]  /*0310*/  BRA `(.L_x_0) ;  /* 0xfffffffc00fc7947 */ /* 0x000fc0000383ffff */
[----:B------:R-:W-:-:S00]  /*0320*/  NOP ;  /* 0x0000000000007918 */ /* 0x000fc00000000000 */
        /* <DEDUP_REMOVED lines=13> */
.L_x_1:


//--------------------- .nv.constant0.triton_per_fused_mean_silu_2 --------------------------
	.section	.nv.constant0.triton_per_fused_mean_silu_2,"a",@progbits
	.sectionflags	@""
	.align	4
.nv.constant0.triton_per_fused_mean_silu_2:
	.zero		552
